//
// Generated by NVIDIA NVVM Compiler
//
// Compiler Build ID: CL-36424714
// Cuda compilation tools, release 13.0, V13.0.88
// Based on NVVM 20.0.0
//

.version 9.0
.target sm_100
.address_size 64

	// .globl	_Z28normalizeAndComputeHistogramPfPiS0_S0_iff

.visible .entry _Z28normalizeAndComputeHistogramPfPiS0_S0_iff(
	.param .u64 .ptr .align 1 _Z28normalizeAndComputeHistogramPfPiS0_S0_iff_param_0,
	.param .u64 .ptr .align 1 _Z28normalizeAndComputeHistogramPfPiS0_S0_iff_param_1,
	.param .u64 .ptr .align 1 _Z28normalizeAndComputeHistogramPfPiS0_S0_iff_param_2,
	.param .u64 .ptr .align 1 _Z28normalizeAndComputeHistogramPfPiS0_S0_iff_param_3,
	.param .u32 _Z28normalizeAndComputeHistogramPfPiS0_S0_iff_param_4,
	.param .f32 _Z28normalizeAndComputeHistogramPfPiS0_S0_iff_param_5,
	.param .f32 _Z28normalizeAndComputeHistogramPfPiS0_S0_iff_param_6
)
{
	.reg .pred 	%p<5>;
	.reg .b32 	%r<12>;
	.reg .b32 	%f<10>;
	.reg .b64 	%rd<17>;

	ld.param.u64 	%rd1, [_Z28normalizeAndComputeHistogramPfPiS0_S0_iff_param_0];
	ld.param.u64 	%rd2, [_Z28normalizeAndComputeHistogramPfPiS0_S0_iff_param_1];
	ld.param.u64 	%rd3, [_Z28normalizeAndComputeHistogramPfPiS0_S0_iff_param_2];
	ld.param.u64 	%rd4, [_Z28normalizeAndComputeHistogramPfPiS0_S0_iff_param_3];
	ld.param.u32 	%r3, [_Z28normalizeAndComputeHistogramPfPiS0_S0_iff_param_4];
	ld.param.f32 	%f4, [_Z28normalizeAndComputeHistogramPfPiS0_S0_iff_param_5];
	ld.param.f32 	%f5, [_Z28normalizeAndComputeHistogramPfPiS0_S0_iff_param_6];
	mov.u32 	%r4, %ctaid.x;
	mov.u32 	%r5, %ntid.x;
	mov.u32 	%r6, %tid.x;
	mad.lo.s32 	%r1, %r4, %r5, %r6;
	setp.ge.s32 	%p1, %r1, %r3;
	@%p1 bra 	$L__BB0_7;
	cvta.to.global.u64 	%rd5, %rd1;
	mul.wide.s32 	%rd6, %r1, 4;
	add.s64 	%rd7, %rd5, %rd6;
	ld.global.f32 	%f9, [%rd7];
	setp.leu.f32 	%p2, %f5, %f4;
	@%p2 bra 	$L__BB0_3;
	sub.f32 	%f6, %f9, %f4;
	sub.f32 	%f7, %f5, %f4;
	div.rn.f32 	%f9, %f6, %f7;
$L__BB0_3:
	mul.f32 	%f8, %f9, 0f437F0000;
	cvt.rzi.s32.f32 	%r8, %f8;
	max.s32 	%r9, %r8, 0;
	min.s32 	%r2, %r9, 255;
	cvta.to.global.u64 	%rd8, %rd2;
	add.s64 	%rd10, %rd8, %rd6;
	ld.global.u32 	%r7, [%rd10];
	setp.eq.s32 	%p3, %r7, 0;
	@%p3 bra 	$L__BB0_6;
	setp.ne.s32 	%p4, %r7, 1;
	@%p4 bra 	$L__BB0_7;
	cvta.to.global.u64 	%rd14, %rd3;
	mul.wide.u32 	%rd15, %r2, 4;
	add.s64 	%rd16, %rd14, %rd15;
	atom.global.add.u32 	%r11, [%rd16], 1;
	bra.uni 	$L__BB0_7;
$L__BB0_6:
	cvta.to.global.u64 	%rd11, %rd4;
	mul.wide.u32 	%rd12, %r2, 4;
	add.s64 	%rd13, %rd11, %rd12;
	atom.global.add.u32 	%r10, [%rd13], 1;
$L__BB0_7:
	ret;

}


// ===== COMPILED SASS (sm_100) =====

	.target	sm_100

	.elftype	@"ET_EXEC"


//--------------------- .note.nv.tkinfo           --------------------------
	.section	.note.nv.tkinfo,"",@"SHT_NOTE"
	.sectionflags	@"SHF_NOTE_NV_TKINFO"
	.tkinfo
        /*0018*/ 	.word	0x00000002
        /*0030*/ 	.string	""
        /*0030*/ 	.string	"ptxas"
        /*0030*/ 	.string	"Cuda compilation tools, release 13.0, V13.0.88"
        /*0030*/ 	.string	"Build cuda_13.0.r13.0/compiler.36424714_0"
        /*0030*/ 	.string	"-arch sm_100 -m 64 "



//--------------------- .note.nv.cuinfo           --------------------------
	.section	.note.nv.cuinfo,"",@"SHT_NOTE"
	.sectionflags	@"SHF_NOTE_NV_CUINFO"
        /*0018*/ 	.short	0x0002
        /*001a*/ 	.short	0x0064
        /*001c*/ 	.short	0x0082
	.zero		2


//--------------------- .nv.info                  --------------------------
	.section	.nv.info,"",@"SHT_CUDA_INFO"
	.align	4


	//----- nvinfo : EIATTR_REGCOUNT
	.align		4
        /*0000*/ 	.byte	0x04, 0x2f
        /*0002*/ 	.short	(.L_1 - .L_0)
	.align		4
.L_0:
        /*0004*/ 	.word	index@(_Z28normalizeAndComputeHistogramPfPiS0_S0_iff)
        /*0008*/ 	.word	0x0000000f


	//----- nvinfo : EIATTR_FRAME_SIZE
	.align		4
.L_1:
        /*000c*/ 	.byte	0x04, 0x11
        /*000e*/ 	.short	(.L_3 - .L_2)
	.align		4
.L_2:
        /*0010*/ 	.word	index@($__internal_0_$__cuda_sm3x_div_rn_noftz_f32_slowpath)
        /*0014*/ 	.word	0x00000000


	//----- nvinfo : EIATTR_FRAME_SIZE
	.align		4
.L_3:
        /*0018*/ 	.byte	0x04, 0x11
        /*001a*/ 	.short	(.L_5 - .L_4)
	.align		4
.L_4:
        /*001c*/ 	.word	index@(_Z28normalizeAndComputeHistogramPfPiS0_S0_iff)
        /*0020*/ 	.word	0x00000000


	//----- nvinfo : EIATTR_MIN_STACK_SIZE
	.align		4
.L_5:
        /*0024*/ 	.byte	0x04, 0x12
        /*0026*/ 	.short	(.L_7 - .L_6)
	.align		4
.L_6:
        /*0028*/ 	.word	index@(_Z28normalizeAndComputeHistogramPfPiS0_S0_iff)
        /*002c*/ 	.word	0x00000000
.L_7:


//--------------------- .nv.compat                --------------------------
	.section	.nv.compat,"",@"SHT_CUDA_COMPAT_INFO"
	.align	4
        /*0000*/ 	.byte	0x02, 0x09, 0x00, 0x00, 0x02, 0x02, 0x01, 0x00, 0x02, 0x05, 0x05, 0x00, 0x03, 0x07, 0x01, 0x01
        /*0010*/ 	.byte	0x02, 0x03, 0x00, 0x00, 0x02, 0x06, 0x01, 0x00, 0x04, 0x0b, 0x08, 0x00, 0x01, 0x00, 0x00, 0x00
        /*0020*/ 	.byte	0x00, 0x00, 0x00, 0x00


//--------------------- .nv.info._Z28normalizeAndComputeHistogramPfPiS0_S0_iff --------------------------
	.section	.nv.info._Z28normalizeAndComputeHistogramPfPiS0_S0_iff,"",@"SHT_CUDA_INFO"
	.sectionflags	@""
	.align	4


	//----- nvinfo : EIATTR_CUDA_API_VERSION
	.align		4
        /*0000*/ 	.byte	0x04, 0x37
        /*0002*/ 	.short	(.L_9 - .L_8)
.L_8:
        /*0004*/ 	.word	0x00000082


	//----- nvinfo : EIATTR_KPARAM_INFO
	.align		4
.L_9:
        /*0008*/ 	.byte	0x04, 0x17
        /*000a*/ 	.short	(.L_11 - .L_10)
.L_10:
        /*000c*/ 	.word	0x00000000
        /*0010*/ 	.short	0x0006
        /*0012*/ 	.short	0x0028
        /*0014*/ 	.byte	0x00, 0xf0, 0x11, 0x00


	//----- nvinfo : EIATTR_KPARAM_INFO
	.align		4
.L_11:
        /*0018*/ 	.byte	0x04, 0x17
        /*001a*/ 	.short	(.L_13 - .L_12)
.L_12:
        /*001c*/ 	.word	0x00000000
        /*0020*/ 	.short	0x0005
        /*0022*/ 	.short	0x0024
        /*0024*/ 	.byte	0x00, 0xf0, 0x11, 0x00


	//----- nvinfo : EIATTR_KPARAM_INFO
	.align		4
.L_13:
        /*0028*/ 	.byte	0x04, 0x17
        /*002a*/ 	.short	(.L_15 - .L_14)
.L_14:
        /*002c*/ 	.word	0x00000000
        /*0030*/ 	.short	0x0004
        /*0032*/ 	.short	0x0020
        /*0034*/ 	.byte	0x00, 0xf0, 0x11, 0x00


	//----- nvinfo : EIATTR_KPARAM_INFO
	.align		4
.L_15:
        /*0038*/ 	.byte	0x04, 0x17
        /*003a*/ 	.short	(.L_17 - .L_16)
.L_16:
        /*003c*/ 	.word	0x00000000
        /*0040*/ 	.short	0x0003
        /*0042*/ 	.short	0x0018
        /*0044*/ 	.byte	0x00, 0xf5, 0x21, 0x00


	//----- nvinfo : EIATTR_KPARAM_INFO
	.align		4
.L_17:
        /*0048*/ 	.byte	0x04, 0x17
        /*004a*/ 	.short	(.L_19 - .L_18)
.L_18:
        /*004c*/ 	.word	0x00000000
        /*0050*/ 	.short	0x0002
        /*0052*/ 	.short	0x0010
        /*0054*/ 	.byte	0x00, 0xf5, 0x21, 0x00


	//----- nvinfo : EIATTR_KPARAM_INFO
	.align		4
.L_19:
        /*0058*/ 	.byte	0x04, 0x17
        /*005a*/ 	.short	(.L_21 - .L_20)
.L_20:
        /*005c*/ 	.word	0x00000000
        /*0060*/ 	.short	0x0001
        /*0062*/ 	.short	0x0008
        /*0064*/ 	.byte	0x00, 0xf5, 0x21, 0x00


	//----- nvinfo : EIATTR_KPARAM_INFO
	.align		4
.L_21:
        /*0068*/ 	.byte	0x04, 0x17
        /*006a*/ 	.short	(.L_23 - .L_22)
.L_22:
        /*006c*/ 	.word	0x00000000
        /*0070*/ 	.short	0x0000
        /*0072*/ 	.short	0x0000
        /*0074*/ 	.byte	0x00, 0xf5, 0x21, 0x00


	//----- nvinfo : EIATTR_SPARSE_MMA_MASK
	.align		4
.L_23:
        /*0078*/ 	.byte	0x03, 0x50
        /*007a*/ 	.short	0x0000


	//----- nvinfo : EIATTR_MAXREG_COUNT
	.align		4
        /*007c*/ 	.byte	0x03, 0x1b
        /*007e*/ 	.short	0x00ff


	//----- nvinfo : EIATTR_MERCURY_ISA_VERSION
	.align		4
        /*0080*/ 	.byte	0x03, 0x5f
        /*0082*/ 	.short	0x0101


	//----- nvinfo : EIATTR_VRC_CTA_INIT_COUNT
	.align		4
        /*0084*/ 	.byte	0x02, 0x4a
	.zero		1
	.zero		1


	//----- nvinfo : EIATTR_EXIT_INSTR_OFFSETS
	.align		4
        /*0088*/ 	.byte	0x04, 0x1c
        /*008a*/ 	.short	(.L_25 - .L_24)


	//   ....[0]....
.L_24:
        /*008c*/ 	.word	0x00000070


	//   ....[1]....
        /*0090*/ 	.word	0x000002a0


	//   ....[2]....
        /*0094*/ 	.word	0x000002f0


	//   ....[3]....
        /*0098*/ 	.word	0x00000340


	//----- nvinfo : EIATTR_CRS_STACK_SIZE
	.align		4
.L_25:
        /*009c*/ 	.byte	0x04, 0x1e
        /*009e*/ 	.short	(.L_27 - .L_26)
.L_26:
        /*00a0*/ 	.word	0x00000000


	//----- nvinfo : EIATTR_CBANK_PARAM_SIZE
	.align		4
.L_27:
        /*00a4*/ 	.byte	0x03, 0x19
        /*00a6*/ 	.short	0x002c


	//----- nvinfo : EIATTR_PARAM_CBANK
	.align		4
        /*00a8*/ 	.byte	0x04, 0x0a
        /*00aa*/ 	.short	(.L_29 - .L_28)
	.align		4
.L_28:
        /*00ac*/ 	.word	index@(.nv.constant0._Z28normalizeAndComputeHistogramPfPiS0_S0_iff)
        /*00b0*/ 	.short	0x0380
        /*00b2*/ 	.short	0x002c


	//----- nvinfo : EIATTR_SW_WAR
	.align		4
.L_29:
        /*00b4*/ 	.byte	0x04, 0x36
        /*00b6*/ 	.short	(.L_31 - .L_30)
.L_30:
        /*00b8*/ 	.word	0x00000008
.L_31:


//--------------------- .nv.callgraph             --------------------------
	.section	.nv.callgraph,"",@"SHT_CUDA_CALLGRAPH"
	.align	4
	.sectionentsize	8
	.align		4
        /*0000*/ 	.word	0x00000000
	.align		4
        /*0004*/ 	.word	0xffffffff
	.align		4
        /*0008*/ 	.word	0x00000000
	.align		4
        /*000c*/ 	.word	0xfffffffe
	.align		4
        /*0010*/ 	.word	0x00000000
	.align		4
        /*0014*/ 	.word	0xfffffffd
	.align		4
        /*0018*/ 	.word	0x00000000
	.align		4
        /*001c*/ 	.word	0xfffffffc


//--------------------- .text._Z28normalizeAndComputeHistogramPfPiS0_S0_iff --------------------------
	.section	.text._Z28normalizeAndComputeHistogramPfPiS0_S0_iff,"ax",@progbits
	.align	128
        .global         _Z28normalizeAndComputeHistogramPfPiS0_S0_iff
        .type           _Z28normalizeAndComputeHistogramPfPiS0_S0_iff,@function
        .size           _Z28normalizeAndComputeHistogramPfPiS0_S0_iff,(.L_x_16 - _Z28normalizeAndComputeHistogramPfPiS0_S0_iff)
        .other          _Z28normalizeAndComputeHistogramPfPiS0_S0_iff,@"STO_CUDA_ENTRY STV_DEFAULT"
_Z28normalizeAndComputeHistogramPfPiS0_S0_iff:
.text._Z28normalizeAndComputeHistogramPfPiS0_S0_iff:
[----:B------:R-:W-:Y:S01]  /*0000*/  LDC R1, c[0x0][0x37c] ;  /* 0x0000df00ff017b82 */ /* 0x000fe20000000800 */
[----:B------:R-:W0:Y:S07]  /*0010*/  S2R R3, SR_TID.X ;  /* 0x0000000000037919 */ /* 0x000e2e0000002100 */
[----:B------:R-:W0:Y:S01]  /*0020*/  S2UR UR4, SR_CTAID.X ;  /* 0x00000000000479c3 */ /* 0x000e220000002500 */
[----:B------:R-:W1:Y:S07]  /*0030*/  LDCU UR5, c[0x0][0x3a0] ;  /* 0x00007400ff0577ac */ /* 0x000e6e0008000800 */
[----:B------:R-:W0:Y:S02]  /*0040*/  LDC R2, c[0x0][0x360] ;  /* 0x0000d800ff027b82 */ /* 0x000e240000000800 */
[----:B0-----:R-:W-:-:S05]  /*0050*/  IMAD R2, R2, UR4, R3 ;  /* 0x0000000402027c24 */ /* 0x001fca000f8e0203 */
[----:B-1----:R-:W-:-:S13]  /*0060*/  ISETP.GE.AND P0, PT, R2, UR5, PT ;  /* 0x0000000502007c0c */ /* 0x002fda000bf06270 */
[----:B------:R-:W-:Y:S05]  /*0070*/  @P0 EXIT ;  /* 0x000000000000094d */ /* 0x000fea0003800000 */
[----:B------:R-:W0:Y:S01]  /*0080*/  LDC.64 R4, c[0x0][0x380] ;  /* 0x0000e000ff047b82 */ /* 0x000e220000000a00 */
[----:B------:R-:W1:Y:S01]  /*0090*/  LDCU.64 UR4, c[0x0][0x358] ;  /* 0x00006b00ff0477ac */ /* 0x000e620008000a00 */
[----:B------:R-:W2:Y:S06]  /*00a0*/  LDCU UR6, c[0x0][0x3a8] ;  /* 0x00007500ff0677ac */ /* 0x000eac0008000800 */
[----:B------:R-:W2:Y:S01]  /*00b0*/  LDC R7, c[0x0][0x3a4] ;  /* 0x0000e900ff077b82 */ /* 0x000ea20000000800 */
[----:B0-----:R-:W-:-:S05]  /*00c0*/  IMAD.WIDE R4, R2, 0x4, R4 ;  /* 0x0000000402047825 */ /* 0x001fca00078e0204 */
[----:B-1----:R0:W5:Y:S01]  /*00d0*/  LDG.E R0, desc[UR4][R4.64] ;  /* 0x0000000404007981 */ /* 0x002162000c1e1900 */
[----:B--2---:R-:W-:-:S13]  /*00e0*/  FSETP.LT.AND P0, PT, R7, UR6, PT ;  /* 0x0000000607007c0b */ /* 0x004fda000bf01000 */
[----:B0-----:R-:W-:Y:S05]  /*00f0*/  @!P0 BRA `(.L_x_0) ;  /* 0x0000000000408947 */ /* 0x001fea0003800000 */
[----:B------:R-:W-:Y:S01]  /*0100*/  FADD R3, -R7, UR6 ;  /* 0x0000000607037e21 */ /* 0x000fe20008000100 */
[----:B-----5:R-:W-:Y:S01]  /*0110*/  FADD R0, R0, -R7 ;  /* 0x8000000700007221 */ /* 0x020fe20000000000 */
[----:B------:R-:W-:Y:S02]  /*0120*/  BSSY.RECONVERGENT B0, `(.L_x_1) ;  /* 0x000000c000007945 */ /* 0x000fe40003800200 */
[----:B------:R-:W0:Y:S08]  /*0130*/  MUFU.RCP R4, R3 ;  /* 0x0000000300047308 */ /* 0x000e300000001000 */
[----:B------:R-:W1:Y:S01]  /*0140*/  FCHK P0, R0, R3 ;  /* 0x0000000300007302 */ /* 0x000e620000000000 */
[----:B0-----:R-:W-:-:S04]  /*0150*/  FFMA R5, -R3, R4, 1 ;  /* 0x3f80000003057423 */ /* 0x001fc80000000104 */
[----:B------:R-:W-:-:S04]  /*0160*/  FFMA R5, R4, R5, R4 ;  /* 0x0000000504057223 */ /* 0x000fc80000000004 */
[----:B------:R-:W-:-:S04]  /*0170*/  FFMA R4, R0, R5, RZ ;  /* 0x0000000500047223 */ /* 0x000fc800000000ff */
[----:B------:R-:W-:-:S04]  /*0180*/  FFMA R6, -R3, R4, R0 ;  /* 0x0000000403067223 */ /* 0x000fc80000000100 */
[----:B------:R-:W-:Y:S01]  /*0190*/  FFMA R4, R5, R6, R4 ;  /* 0x0000000605047223 */ /* 0x000fe20000000004 */
[----:B-1----:R-:W-:Y:S06]  /*01a0*/  @!P0 BRA `(.L_x_2) ;  /* 0x00000000000c8947 */ /* 0x002fec0003800000 */
[----:B------:R-:W-:-:S07]  /*01b0*/  MOV R4, 0x1d0 ;  /* 0x000001d000047802 */ /* 0x000fce0000000f00 */
[----:B------:R-:W-:Y:S05]  /*01c0*/  CALL.REL.NOINC `($__internal_0_$__cuda_sm3x_div_rn_noftz_f32_slowpath) ;  /* 0x0000000000607944 */ /* 0x000fea0003c00000 */
[----:B------:R-:W-:-:S07]  /*01d0*/  IMAD.MOV.U32 R4, RZ, RZ, R0 ;  /* 0x000000ffff047224 */ /* 0x000fce00078e0000 */
.L_x_2:
[----:B------:R-:W-:Y:S05]  /*01e0*/  BSYNC.RECONVERGENT B0 ;  /* 0x0000000000007941 */ /* 0x000fea0003800200 */
.L_x_1:
[----:B------:R-:W-:-:S07]  /*01f0*/  IMAD.MOV.U32 R0, RZ, RZ, R4 ;  /* 0x000000ffff007224 */ /* 0x000fce00078e0004 */
.L_x_0:
[----:B------:R-:W0:Y:S02]  /*0200*/  LDC.64 R4, c[0x0][0x388] ;  /* 0x0000e200ff047b82 */ /* 0x000e240000000a00 */
[----:B0-----:R-:W-:-:S06]  /*0210*/  IMAD.WIDE R2, R2, 0x4, R4 ;  /* 0x0000000402027825 */ /* 0x001fcc00078e0204 */
[----:B------:R-:W2:Y:S01]  /*0220*/  LDG.E R2, desc[UR4][R2.64] ;  /* 0x0000000402027981 */ /* 0x000ea2000c1e1900 */
[----:B-----5:R-:W-:-:S06]  /*0230*/  FMUL R0, R0, 255 ;  /* 0x437f000000007820 */ /* 0x020fcc0000400000 */
[----:B------:R-:W0:Y:S02]  /*0240*/  F2I.TRUNC.NTZ R0, R0 ;  /* 0x0000000000007305 */ /* 0x000e24000020f100 */
[----:B0-----:R-:W-:-:S04]  /*0250*/  VIMNMX R4, PT, PT, RZ, R0, !PT ;  /* 0x00000000ff047248 */ /* 0x001fc80007fe0100 */
[----:B------:R-:W-:Y:S02]  /*0260*/  VIMNMX R7, PT, PT, R4, 0xff, PT ;  /* 0x000000ff04077848 */ /* 0x000fe40003fe0100 */
[----:B--2---:R-:W-:-:S13]  /*0270*/  ISETP.NE.AND P0, PT, R2, RZ, PT ;  /* 0x000000ff0200720c */ /* 0x004fda0003f05270 */
[----:B------:R-:W-:Y:S05]  /*0280*/  @!P0 BRA `(.L_x_3) ;  /* 0x00000000001c8947 */ /* 0x000fea0003800000 */
[----:B------:R-:W-:-:S13]  /*0290*/  ISETP.NE.AND P0, PT, R2, 0x1, PT ;  /* 0x000000010200780c */ /* 0x000fda0003f05270 */
[----:B------:R-:W-:Y:S05]  /*02a0*/  @P0 EXIT ;  /* 0x000000000000094d */ /* 0x000fea0003800000 */
[----:B------:R-:W0:Y:S01]  /*02b0*/  LDC.64 R2, c[0x0][0x390] ;  /* 0x0000e400ff027b82 */ /* 0x000e220000000a00 */
[----:B------:R-:W-:Y:S02]  /*02c0*/  IMAD.MOV.U32 R5, RZ, RZ, 0x1 ;  /* 0x00000001ff057424 */ /* 0x000fe400078e00ff */
[----:B0-----:R-:W-:-:S05]  /*02d0*/  IMAD.WIDE.U32 R2, R7, 0x4, R2 ;  /* 0x0000000407027825 */ /* 0x001fca00078e0002 */
[----:B------:R-:W-:Y:S01]  /*02e0*/  REDG.E.ADD.STRONG.GPU desc[UR4][R2.64], R5 ;  /* 0x000000050200798e */ /* 0x000fe2000c12e104 */
[----:B------:R-:W-:Y:S05]  /*02f0*/  EXIT ;  /* 0x000000000000794d */ /* 0x000fea0003800000 */
.L_x_3:
[----:B------:R-:W0:Y:S01]  /*0300*/  LDC.64 R2, c[0x0][0x398] ;  /* 0x0000e600ff027b82 */ /* 0x000e220000000a00 */
[----:B------:R-:W-:Y:S02]  /*0310*/  IMAD.MOV.U32 R5, RZ, RZ, 0x1 ;  /* 0x00000001ff057424 */ /* 0x000fe400078e00ff */
[----:B0-----:R-:W-:-:S05]  /*0320*/  IMAD.WIDE.U32 R2, R7, 0x4, R2 ;  /* 0x0000000407027825 */ /* 0x001fca00078e0002 */
[----:B------:R-:W-:Y:S01]  /*0330*/  REDG.E.ADD.STRONG.GPU desc[UR4][R2.64], R5 ;  /* 0x000000050200798e */ /* 0x000fe2000c12e104 */
[----:B------:R-:W-:Y:S05]  /*0340*/  EXIT ;  /* 0x000000000000794d */ /* 0x000fea0003800000 */
        .weak           $__internal_0_$__cuda_sm3x_div_rn_noftz_f32_slowpath
        .type           $__internal_0_$__cuda_sm3x_div_rn_noftz_f32_slowpath,@function
        .size           $__internal_0_$__cuda_sm3x_div_rn_noftz_f32_slowpath,(.L_x_16 - $__internal_0_$__cuda_sm3x_div_rn_noftz_f32_slowpath)
$__internal_0_$__cuda_sm3x_div_rn_noftz_f32_slowpath:
[--C-:B------:R-:W-:Y:S01]  /*0350*/  SHF.R.U32.HI R6, RZ, 0x17, R3.reuse ;  /* 0x00000017ff067819 */ /* 0x100fe20000011603 */
[----:B------:R-:W-:Y:S01]  /*0360*/  BSSY.RECONVERGENT B1, `(.L_x_4) ;  /* 0x0000064000017945 */ /* 0x000fe20003800200 */
[--C-:B------:R-:W-:Y:S01]  /*0370*/  SHF.R.U32.HI R5, RZ, 0x17, R0.reuse ;  /* 0x00000017ff057819 */ /* 0x100fe20000011600 */
[----:B------:R-:W-:Y:S01]  /*0380*/  IMAD.MOV.U32 R8, RZ, RZ, R3 ;  /* 0x000000ffff087224 */ /* 0x000fe200078e0003 */
[----:B------:R-:W-:Y:S02]  /*0390*/  LOP3.LUT R6, R6, 0xff, RZ, 0xc0, !PT ;  /* 0x000000ff06067812 */ /* 0x000fe400078ec0ff */
[----:B------:R-:W-:Y:S01]  /*03a0*/  LOP3.LUT R10, R5, 0xff, RZ, 0xc0, !PT ;  /* 0x000000ff050a7812 */ /* 0x000fe200078ec0ff */
[----:B------:R-:W-:Y:S02]  /*03b0*/  IMAD.MOV.U32 R5, RZ, RZ, R0 ;  /* 0x000000ffff057224 */ /* 0x000fe400078e0000 */
[----:B------:R-:W-:Y:S02]  /*03c0*/  VIADD R9, R6, 0xffffffff ;  /* 0xffffffff06097836 */ /* 0x000fe40000000000 */
[----:B------:R-:W-:-:S03]  /*03d0*/  VIADD R11, R10, 0xffffffff ;  /* 0xffffffff0a0b7836 */ /* 0x000fc60000000000 */
[----:B------:R-:W-:-:S04]  /*03e0*/  ISETP.GT.U32.AND P0, PT, R9, 0xfd, PT ;  /* 0x000000fd0900780c */ /* 0x000fc80003f04070 */
[----:B------:R-:W-:-:S13]  /*03f0*/  ISETP.GT.U32.OR P0, PT, R11, 0xfd, P0 ;  /* 0x000000fd0b00780c */ /* 0x000fda0000704470 */
[----:B------:R-:W-:Y:S01]  /*0400*/  @!P0 IMAD.MOV.U32 R7, RZ, RZ, RZ ;  /* 0x000000ffff078224 */ /* 0x000fe200078e00ff */
[----:B------:R-:W-:Y:S06]  /*0410*/  @!P0 BRA `(.L_x_5) ;  /* 0x00000000005c8947 */ /* 0x000fec0003800000 */
[----:B------:R-:W-:Y:S02]  /*0420*/  FSETP.GTU.FTZ.AND P0, PT, |R0|, +INF , PT ;  /* 0x7f8000000000780b */ /* 0x000fe40003f1c200 */
[----:B------:R-:W-:-:S04]  /*0430*/  FSETP.GTU.FTZ.AND P1, PT, |R3|, +INF , PT ;  /* 0x7f8000000300780b */ /* 0x000fc80003f3c200 */
[----:B------:R-:W-:-:S13]  /*0440*/  PLOP3.LUT P0, PT, P0, P1, PT, 0xf8, 0x8f ;  /* 0x00000000008f781c */ /* 0x000fda0000703f70 */
[----:B------:R-:W-:Y:S05]  /*0450*/  @P0 BRA `(.L_x_6) ;  /* 0x00000004004c0947 */ /* 0x000fea0003800000 */
[----:B------:R-:W-:-:S13]  /*0460*/  LOP3.LUT P0, RZ, R8, 0x7fffffff, R5, 0xc8, !PT ;  /* 0x7fffffff08ff7812 */ /* 0x000fda000780c805 */
[----:B------:R-:W-:Y:S05]  /*0470*/  @!P0 BRA `(.L_x_7) ;  /* 0x00000004003c8947 */ /* 0x000fea0003800000 */
[C---:B------:R-:W-:Y:S02]  /*0480*/  FSETP.NEU.FTZ.AND P2, PT, |R0|.reuse, +INF , PT ;  /* 0x7f8000000000780b */ /* 0x040fe40003f5d200 */
[----:B------:R-:W-:Y:S02]  /*0490*/  FSETP.NEU.FTZ.AND P1, PT, |R3|, +INF , PT ;  /* 0x7f8000000300780b */ /* 0x000fe40003f3d200 */
[----:B------:R-:W-:-:S11]  /*04a0*/  FSETP.NEU.FTZ.AND P0, PT, |R0|, +INF , PT ;  /* 0x7f8000000000780b */ /* 0x000fd60003f1d200 */
[----:B------:R-:W-:Y:S05]  /*04b0*/  @!P1 BRA !P2, `(.L_x_7) ;  /* 0x00000004002c9947 */ /* 0x000fea0005000000 */
[----:B------:R-:W-:-:S04]  /*04c0*/  LOP3.LUT P2, RZ, R5, 0x7fffffff, RZ, 0xc0, !PT ;  /* 0x7fffffff05ff7812 */ /* 0x000fc8000784c0ff */
[----:B------:R-:W-:-:S13]  /*04d0*/  PLOP3.LUT P1, PT, P1, P2, PT, 0x2f, 0xf2 ;  /* 0x0000000000f2781c */ /* 0x000fda0000f24577 */
[----:B------:R-:W-:Y:S05]  /*04e0*/  @P1 BRA `(.L_x_8) ;  /* 0x0000000400181947 */ /* 0x000fea0003800000 */
[----:B------:R-:W-:-:S04]  /*04f0*/  LOP3.LUT P1, RZ, R8, 0x7fffffff, RZ, 0xc0, !PT ;  /* 0x7fffffff08ff7812 */ /* 0x000fc8000782c0ff */
[----:B------:R-:W-:-:S13]  /*0500*/  PLOP3.LUT P0, PT, P0, P1, PT, 0x2f, 0xf2 ;  /* 0x0000000000f2781c */ /* 0x000fda0000702577 */
[----:B------:R-:W-:Y:S05]  /*0510*/  @P0 BRA `(.L_x_9) ;  /* 0x0000000400000947 */ /* 0x000fea0003800000 */
[----:B------:R-:W-:Y:S02]  /*0520*/  ISETP.GE.AND P0, PT, R11, RZ, PT ;  /* 0x000000ff0b00720c */ /* 0x000fe40003f06270 */
[----:B------:R-:W-:-:S11]  /*0530*/  ISETP.GE.AND P1, PT, R9, RZ, PT ;  /* 0x000000ff0900720c */ /* 0x000fd60003f26270 */
[----:B------:R-:W-:Y:S02]  /*0540*/  @P0 IMAD.MOV.U32 R7, RZ, RZ, RZ ;  /* 0x000000ffff070224 */ /* 0x000fe400078e00ff */
[----:B------:R-:W-:Y:S01]  /*0550*/  @!P0 FFMA R5, R0, 1.84467440737095516160e+19, RZ ;  /* 0x5f80000000058823 */ /* 0x000fe200000000ff */
[----:B------:R-:W-:Y:S02]  /*0560*/  @!P0 IMAD.MOV.U32 R7, RZ, RZ, -0x40 ;  /* 0xffffffc0ff078424 */ /* 0x000fe400078e00ff */
[----:B------:R-:W-:Y:S02]  /*0570*/  @!P1 FFMA R8, R3, 1.84467440737095516160e+19, RZ ;  /* 0x5f80000003089823 */ /* 0x000fe400000000ff */
[----:B------:R-:W-:-:S07]  /*0580*/  @!P1 VIADD R7, R7, 0x40 ;  /* 0x0000004007079836 */ /* 0x000fce0000000000 */
.L_x_5:
[----:B------:R-:W-:Y:S01]  /*0590*/  LEA R3, R6, 0xc0800000, 0x17 ;  /* 0xc080000006037811 */ /* 0x000fe200078eb8ff */
[----:B------:R-:W-:Y:S04]  /*05a0*/  BSSY.RECONVERGENT B2, `(.L_x_10) ;  /* 0x0000036000027945 */ /* 0x000fe80003800200 */
[----:B------:R-:W-:Y:S02]  /*05b0*/  IMAD.IADD R8, R8, 0x1, -R3 ;  /* 0x0000000108087824 */ /* 0x000fe400078e0a03 */
[----:B------:R-:W-:Y:S02]  /*05c0*/  VIADD R3, R10, 0xffffff81 ;  /* 0xffffff810a037836 */ /* 0x000fe40000000000 */
[----:B------:R-:W0:Y:S01]  /*05d0*/  MUFU.RCP R9, R8 ;  /* 0x0000000800097308 */ /* 0x000e220000001000 */
[----:B------:R-:W-:Y:S01]  /*05e0*/  FADD.FTZ R11, -R8, -RZ ;  /* 0x800000ff080b7221 */ /* 0x000fe20000010100 */
[C---:B------:R-:W-:Y:S01]  /*05f0*/  IMAD R0, R3.reuse, -0x800000, R5 ;  /* 0xff80000003007824 */ /* 0x040fe200078e0205 */
[----:B------:R-:W-:-:S05]  /*0600*/  IADD3 R6, PT, PT, R3, 0x7f, -R6 ;  /* 0x0000007f03067810 */ /* 0x000fca0007ffe806 */
[----:B------:R-:W-:Y:S02]  /*0610*/  IMAD.IADD R6, R6, 0x1, R7 ;  /* 0x0000000106067824 */ /* 0x000fe400078e0207 */
[----:B0-----:R-:W-:-:S04]  /*0620*/  FFMA R10, R9, R11, 1 ;  /* 0x3f800000090a7423 */ /* 0x001fc8000000000b */
[----:B------:R-:W-:-:S04]  /*0630*/  FFMA R12, R9, R10, R9 ;  /* 0x0000000a090c7223 */ /* 0x000fc80000000009 */
[----:B------:R-:W-:-:S04]  /*0640*/  FFMA R5, R0, R12, RZ ;  /* 0x0000000c00057223 */ /* 0x000fc800000000ff */
[----:B------:R-:W-:-:S04]  /*0650*/  FFMA R10, R11, R5, R0 ;  /* 0x000000050b0a7223 */ /* 0x000fc80000000000 */
[----:B------:R-:W-:-:S04]  /*0660*/  FFMA R9, R12, R10, R5 ;  /* 0x0000000a0c097223 */ /* 0x000fc80000000005 */
[----:B------:R-:W-:-:S04]  /*0670*/  FFMA R10, R11, R9, R0 ;  /* 0x000000090b0a7223 */ /* 0x000fc80000000000 */
[----:B------:R-:W-:-:S05]  /*0680*/  FFMA R0, R12, R10, R9 ;  /* 0x0000000a0c007223 */ /* 0x000fca0000000009 */
[----:B------:R-:W-:-:S04]  /*0690*/  SHF.R.U32.HI R3, RZ, 0x17, R0 ;  /* 0x00000017ff037819 */ /* 0x000fc80000011600 */
[----:B------:R-:W-:-:S05]  /*06a0*/  LOP3.LUT R3, R3, 0xff, RZ, 0xc0, !PT ;  /* 0x000000ff03037812 */ /* 0x000fca00078ec0ff */
[----:B------:R-:W-:-:S04]  /*06b0*/  IMAD.IADD R7, R3, 0x1, R6 ;  /* 0x0000000103077824 */ /* 0x000fc800078e0206 */
[----:B------:R-:W-:-:S05]  /*06c0*/  VIADD R3, R7, 0xffffffff ;  /* 0xffffffff07037836 */ /* 0x000fca0000000000 */
[----:B------:R-:W-:-:S13]  /*06d0*/  ISETP.GE.U32.AND P0, PT, R3, 0xfe, PT ;  /* 0x000000fe0300780c */ /* 0x000fda0003f06070 */
[----:B------:R-:W-:Y:S05]  /*06e0*/  @!P0 BRA `(.L_x_11) ;  /* 0x0000000000808947 */ /* 0x000fea0003800000 */
[----:B------:R-:W-:-:S13]  /*06f0*/  ISETP.GT.AND P0, PT, R7, 0xfe, PT ;  /* 0x000000fe0700780c */ /* 0x000fda0003f04270 */
[----:B------:R-:W-:Y:S05]  /*0700*/  @P0 BRA `(.L_x_12) ;  /* 0x00000000006c0947 */ /* 0x000fea0003800000 */
[----:B------:R-:W-:-:S13]  /*0710*/  ISETP.GE.AND P0, PT, R7, 0x1, PT ;  /* 0x000000010700780c */ /* 0x000fda0003f06270 */
[----:B------:R-:W-:Y:S05]  /*0720*/  @P0 BRA `(.L_x_13) ;  /* 0x0000000000740947 */ /* 0x000fea0003800000 */
[----:B------:R-:W-:Y:S02]  /*0730*/  ISETP.GE.AND P0, PT, R7, -0x18, PT ;  /* 0xffffffe80700780c */ /* 0x000fe40003f06270 */
[----:B------:R-:W-:-:S11]  /*0740*/  LOP3.LUT R0, R0, 0x80000000, RZ, 0xc0, !PT ;  /* 0x8000000000007812 */ /* 0x000fd600078ec0ff */
[----:B------:R-:W-:Y:S05]  /*0750*/  @!P0 BRA `(.L_x_13) ;  /* 0x0000000000688947 */ /* 0x000fea0003800000 */
[CCC-:B------:R-:W-:Y:S01]  /*0760*/  FFMA.RZ R3, R12.reuse, R10.reuse, R9.reuse ;  /* 0x0000000a0c037223 */ /* 0x1c0fe2000000c009 */
[C---:B------:R-:W-:Y:S02]  /*0770*/  VIADD R8, R7.reuse, 0x20 ;  /* 0x0000002007087836 */ /* 0x040fe40000000000 */
[CCC-:B------:R-:W-:Y:S01]  /*0780*/  FFMA.RM R6, R12.reuse, R10.reuse, R9.reuse ;  /* 0x0000000a0c067223 */ /* 0x1c0fe20000004009 */
[----:B------:R-:W-:Y:S02]  /*0790*/  ISETP.NE.AND P2, PT, R7, RZ, PT ;  /* 0x000000ff0700720c */ /* 0x000fe40003f45270 */
[----:B------:R-:W-:Y:S01]  /*07a0*/  LOP3.LUT R5, R3, 0x7fffff, RZ, 0xc0, !PT ;  /* 0x007fffff03057812 */ /* 0x000fe200078ec0ff */
[----:B------:R-:W-:Y:S01]  /*07b0*/  FFMA.RP R3, R12, R10, R9 ;  /* 0x0000000a0c037223 */ /* 0x000fe20000008009 */
[----:B------:R-:W-:Y:S01]  /*07c0*/  ISETP.NE.AND P1, PT, R7, RZ, PT ;  /* 0x000000ff0700720c */ /* 0x000fe20003f25270 */
[----:B------:R-:W-:Y:S01]  /*07d0*/  IMAD.MOV R7, RZ, RZ, -R7 ;  /* 0x000000ffff077224 */ /* 0x000fe200078e0a07 */
[----:B------:R-:W-:-:S02]  /*07e0*/  LOP3.LUT R5, R5, 0x800000, RZ, 0xfc, !PT ;  /* 0x0080000005057812 */ /* 0x000fc400078efcff */
[----:B------:R-:W-:Y:S02]  /*07f0*/  FSETP.NEU.FTZ.AND P0, PT, R3, R6, PT ;  /* 0x000000060300720b */ /* 0x000fe40003f1d000 */
[----:B------:R-:W-:Y:S02]  /*0800*/  SHF.L.U32 R8, R5, R8, RZ ;  /* 0x0000000805087219 */ /* 0x000fe400000006ff */
[----:B------:R-:W-:Y:S02]  /*0810*/  SEL R6, R7, RZ, P2 ;  /* 0x000000ff07067207 */ /* 0x000fe40001000000 */
[----:B------:R-:W-:Y:S02]  /*0820*/  ISETP.NE.AND P1, PT, R8, RZ, P1 ;  /* 0x000000ff0800720c */ /* 0x000fe40000f25270 */
[----:B------:R-:W-:Y:S02]  /*0830*/  SHF.R.U32.HI R6, RZ, R6, R5 ;  /* 0x00000006ff067219 */ /* 0x000fe40000011605 */
[----:B------:R-:W-:-:S02]  /*0840*/  PLOP3.LUT P0, PT, P0, P1, PT, 0xf8, 0x8f ;  /* 0x00000000008f781c */ /* 0x000fc40000703f70 */
[----:B------:R-:W-:Y:S02]  /*0850*/  SHF.R.U32.HI R8, RZ, 0x1, R6 ;  /* 0x00000001ff087819 */ /* 0x000fe40000011606 */
[----:B------:R-:W-:-:S04]  /*0860*/  SEL R3, RZ, 0x1, !P0 ;  /* 0x00000001ff037807 */ /* 0x000fc80004000000 */
[----:B------:R-:W-:-:S04]  /*0870*/  LOP3.LUT R3, R3, 0x1, R8, 0xf8, !PT ;  /* 0x0000000103037812 */ /* 0x000fc800078ef808 */
[----:B------:R-:W-:-:S05]  /*0880*/  LOP3.LUT R3, R3, R6, RZ, 0xc0, !PT ;  /* 0x0000000603037212 */ /* 0x000fca00078ec0ff */
[----:B------:R-:W-:-:S05]  /*0890*/  IMAD.IADD R3, R8, 0x1, R3 ;  /* 0x0000000108037824 */ /* 0x000fca00078e0203 */
[----:B------:R-:W-:Y:S01]  /*08a0*/  LOP3.LUT R0, R3, R0, RZ, 0xfc, !PT ;  /* 0x0000000003007212 */ /* 0x000fe200078efcff */
[----:B------:R-:W-:Y:S06]  /*08b0*/  BRA `(.L_x_13) ;  /* 0x0000000000107947 */ /* 0x000fec0003800000 */
.L_x_12:
[----:B------:R-:W-:-:S04]  /*08c0*/  LOP3.LUT R0, R0, 0x80000000, RZ, 0xc0, !PT ;  /* 0x8000000000007812 */ /* 0x000fc800078ec0ff */
[----:B------:R-:W-:Y:S01]  /*08d0*/  LOP3.LUT R0, R0, 0x7f800000, RZ, 0xfc, !PT ;  /* 0x7f80000000007812 */ /* 0x000fe200078efcff */
[----:B------:R-:W-:Y:S06]  /*08e0*/  BRA `(.L_x_13) ;  /* 0x0000000000047947 */ /* 0x000fec0003800000 */
.L_x_11:
[----:B------:R-:W-:-:S07]  /*08f0*/  IMAD R0, R6, 0x800000, R0 ;  /* 0x0080000006007824 */ /* 0x000fce00078e0200 */
.L_x_13:
[----:B------:R-:W-:Y:S05]  /*0900*/  BSYNC.RECONVERGENT B2 ;  /* 0x0000000000027941 */ /* 0x000fea0003800200 */
.L_x_10:
[----:B------:R-:W-:Y:S05]  /*0910*/  BRA `(.L_x_14) ;  /* 0x0000000000207947 */ /* 0x000fea0003800000 */
.L_x_9:
[----:B------:R-:W-:-:S04]  /*0920*/  LOP3.LUT R0, R8, 0x80000000, R5, 0x48, !PT ;  /* 0x8000000008007812 */ /* 0x000fc800078e4805 */
[----:B------:R-:W-:Y:S01]  /*0930*/  LOP3.LUT R0, R0, 0x7f800000, RZ, 0xfc, !PT ;  /* 0x7f80000000007812 */ /* 0x000fe200078efcff */
[----:B------:R-:W-:Y:S06]  /*0940*/  BRA `(.L_x_14) ;  /* 0x0000000000147947 */ /* 0x000fec0003800000 */
.L_x_8:
[----:B------:R-:W-:Y:S01]  /*0950*/  LOP3.LUT R0, R8, 0x80000000, R5, 0x48, !PT ;  /* 0x8000000008007812 */ /* 0x000fe200078e4805 */
[----:B------:R-:W-:Y:S06]  /*0960*/  BRA `(.L_x_14) ;  /* 0x00000000000c7947 */ /* 0x000fec0003800000 */
.L_x_7:
[----:B------:R-:W0:Y:S01]  /*0970*/  MUFU.RSQ R0, -QNAN ;  /* 0xffc0000000007908 */ /* 0x000e220000001400 */
[----:B------:R-:W-:Y:S05]  /*0980*/  BRA `(.L_x_14) ;  /* 0x0000000000047947 */ /* 0x000fea0003800000 */
.L_x_6:
[----:B------:R-:W-:-:S07]  /*0990*/  FADD.FTZ R0, R0, R3 ;  /* 0x0000000300007221 */ /* 0x000fce0000010000 */
.L_x_14:
[----:B------:R-:W-:Y:S05]  /*09a0*/  BSYNC.RECONVERGENT B1 ;  /* 0x0000000000017941 */ /* 0x000fea0003800200 */
.L_x_4:
[----:B------:R-:W-:-:S04]  /*09b0*/  IMAD.MOV.U32 R5, RZ, RZ, 0x0 ;  /* 0x00000000ff057424 */ /* 0x000fc800078e00ff */
[----:B0-----:R-:W-:Y:S05]  /*09c0*/  RET.REL.NODEC R4 `(_Z28normalizeAndComputeHistogramPfPiS0_S0_iff) ;  /* 0xfffffff4048c7950 */ /* 0x001fea0003c3ffff */
.L_x_15:
[----:B------:R-:W-:-:S00]  /*09d0*/  BRA `(.L_x_15) ;  /* 0xfffffffc00fc7947 */ /* 0x000fc0000383ffff */
[----:B------:R-:W-:-:S00]  /*09e0*/  NOP ;  /* 0x0000000000007918 */ /* 0x000fc00000000000 */
        /* <DEDUP_REMOVED lines=9> */
.L_x_16:


//--------------------- .nv.shared.reserved.0     --------------------------
	.section	.nv.shared.reserved.0,"aw",@nobits
	.weak		__nv_reservedSMEM_offset_0_alias
	.size		__nv_reservedSMEM_offset_0_alias, 0, 64
	.other		__nv_reservedSMEM_offset_0_alias,@"STO_CUDA_RESERVED_SHARED STV_DEFAULT"
__nv_reservedSMEM_offset_0_alias:
	.zero		0
	.zero		64


//--------------------- .nv.constant0._Z28normalizeAndComputeHistogramPfPiS0_S0_iff --------------------------
	.section	.nv.constant0._Z28normalizeAndComputeHistogramPfPiS0_S0_iff,"a",@progbits
	.sectionflags	@""
	.align	4
.nv.constant0._Z28normalizeAndComputeHistogramPfPiS0_S0_iff:
	.zero		940


//--------------------- SYMBOLS --------------------------

	.type		.nv.reservedSmem.offset0,@object
	.size		.nv.reservedSmem.offset0,0x4
